	.headerflags	@"EF_CUDA_TEXMODE_UNIFIED EF_CUDA_64BIT_ADDRESS EF_CUDA_ACCELERATORS EF_CUDA_SM90 EF_CUDA_VIRTUAL_SM(EF_CUDA_SM90)"
	.elftype	@"ET_EXEC"


//--------------------- .nv.info                  --------------------------
	.section	.nv.info,"",@"SHT_CUDA_INFO"
	.align	4


	//----- nvinfo : EIATTR_REGCOUNT
	.align		4
        /*0000*/ 	.byte	0x04, 0x2f
        /*0002*/ 	.short	(.L_3 - .L_2)
	.align		4
.L_2:
        /*0004*/ 	.word	index@(triton_poi_fused_div_linalg_vector_norm_0)
        /*0008*/ 	.word	0x0000001a


	//----- nvinfo : EIATTR_MIN_STACK_SIZE
	.align		4
.L_3:
        /*000c*/ 	.byte	0x04, 0x12
        /*000e*/ 	.short	(.L_5 - .L_4)
	.align		4
.L_4:
        /*0010*/ 	.word	index@(triton_poi_fused_div_linalg_vector_norm_0)
        /*0014*/ 	.word	0x00000000


	//----- nvinfo : EIATTR_FRAME_SIZE
	.align		4
.L_5:
        /*0018*/ 	.byte	0x04, 0x11
        /*001a*/ 	.short	(.L_7 - .L_6)
	.align		4
.L_6:
        /*001c*/ 	.word	index@(triton_poi_fused_div_linalg_vector_norm_0)
        /*0020*/ 	.word	0x00000000


	//----- nvinfo : EIATTR_MIN_STACK_SIZE
	.align		4
.L_7:
        /*0024*/ 	.byte	0x04, 0x12
        /*0026*/ 	.short	(.L_9 - .L_8)
	.align		4
.L_8:
        /*0028*/ 	.word	index@(triton_poi_fused_div_linalg_vector_norm_0)
        /*002c*/ 	.word	0x00000000
.L_9:


//--------------------- .nv.info.triton_poi_fused_div_linalg_vector_norm_0 --------------------------
	.section	.nv.info.triton_poi_fused_div_linalg_vector_norm_0,"",@"SHT_CUDA_INFO"
	.sectionflags	@""
	.align	4


	//----- nvinfo : EIATTR_CUDA_API_VERSION
	.align		4
        /*0000*/ 	.byte	0x04, 0x37
        /*0002*/ 	.short	(.L_11 - .L_10)
.L_10:
        /*0004*/ 	.word	0x0000007c


	//----- nvinfo : EIATTR_KPARAM_INFO
	.align		4
.L_11:
        /*0008*/ 	.byte	0x04, 0x17
        /*000a*/ 	.short	(.L_13 - .L_12)
.L_12:
        /*000c*/ 	.word	0x00000000
        /*0010*/ 	.short	0x0002
        /*0012*/ 	.short	0x0010
        /*0014*/ 	.byte	0x00, 0xf0, 0x11, 0x00


	//----- nvinfo : EIATTR_KPARAM_INFO
	.align		4
.L_13:
        /*0018*/ 	.byte	0x04, 0x17
        /*001a*/ 	.short	(.L_15 - .L_14)
.L_14:
        /*001c*/ 	.word	0x00000000
        /*0020*/ 	.short	0x0001
        /*0022*/ 	.short	0x0008
        /*0024*/ 	.byte	0x00, 0xf4, 0x21, 0x00


	//----- nvinfo : EIATTR_KPARAM_INFO
	.align		4
.L_15:
        /*0028*/ 	.byte	0x04, 0x17
        /*002a*/ 	.short	(.L_17 - .L_16)
.L_16:
        /*002c*/ 	.word	0x00000000
        /*0030*/ 	.short	0x0000
        /*0032*/ 	.short	0x0000
        /*0034*/ 	.byte	0x00, 0xf4, 0x21, 0x00


	//----- nvinfo : EIATTR_SPARSE_MMA_MASK
	.align		4
.L_17:
        /*0038*/ 	.byte	0x03, 0x50
        /*003a*/ 	.short	0x0000


	//----- nvinfo : EIATTR_MAXREG_COUNT
	.align		4
        /*003c*/ 	.byte	0x03, 0x1b
        /*003e*/ 	.short	0x00ff


	//----- nvinfo : EIATTR_EXIT_INSTR_OFFSETS
	.align		4
        /*0040*/ 	.byte	0x04, 0x1c
        /*0042*/ 	.short	(.L_19 - .L_18)


	//   ....[0]....
.L_18:
        /*0044*/ 	.word	0x000003e0


	//   ....[1]....
        /*0048*/ 	.word	0x00000400


	//----- nvinfo : EIATTR_REQNTID
	.align		4
.L_19:
        /*004c*/ 	.byte	0x04, 0x10
        /*004e*/ 	.short	(.L_21 - .L_20)
.L_20:
        /*0050*/ 	.word	0x00000080
        /*0054*/ 	.word	0x00000001
        /*0058*/ 	.word	0x00000001


	//----- nvinfo : EIATTR_CBANK_PARAM_SIZE
	.align		4
.L_21:
        /*005c*/ 	.byte	0x03, 0x19
        /*005e*/ 	.short	0x0014


	//----- nvinfo : EIATTR_PARAM_CBANK
	.align		4
        /*0060*/ 	.byte	0x04, 0x0a
        /*0062*/ 	.short	(.L_23 - .L_22)
	.align		4
.L_22:
        /*0064*/ 	.word	index@(.nv.constant0.triton_poi_fused_div_linalg_vector_norm_0)
        /*0068*/ 	.short	0x0210
        /*006a*/ 	.short	0x0014


	//----- nvinfo : EIATTR_SW_WAR
	.align		4
.L_23:
        /*006c*/ 	.byte	0x04, 0x36
        /*006e*/ 	.short	(.L_25 - .L_24)
.L_24:
        /*0070*/ 	.word	0x00000008
.L_25:


//--------------------- .nv.callgraph             --------------------------
	.section	.nv.callgraph,"",@"SHT_CUDA_CALLGRAPH"
	.align	4
	.sectionentsize	8
	.align		4
        /*0000*/ 	.word	0x00000000
	.align		4
        /*0004*/ 	.word	0xffffffff
	.align		4
        /*0008*/ 	.word	0x00000000
	.align		4
        /*000c*/ 	.word	0xfffffffe
	.align		4
        /*0010*/ 	.word	0x00000000
	.align		4
        /*0014*/ 	.word	0xfffffffd
	.align		4
        /*0018*/ 	.word	0x00000000
	.align		4
        /*001c*/ 	.word	0xfffffffc


//--------------------- .nv.constant4             --------------------------
	.section	.nv.constant4,"a",@progbits
	.align	8
	.align		8
.nv.constant4:
        /*0000*/ 	.dword	_$_str
	.align		8
        /*0008*/ 	.dword	_$_str_$_2


//--------------------- .text.triton_poi_fused_div_linalg_vector_norm_0 --------------------------
	.section	.text.triton_poi_fused_div_linalg_vector_norm_0,"ax",@progbits
	.align	128
        .global         triton_poi_fused_div_linalg_vector_norm_0
        .type           triton_poi_fused_div_linalg_vector_norm_0,@function
        .size           triton_poi_fused_div_linalg_vector_norm_0,(.L_x_1 - triton_poi_fused_div_linalg_vector_norm_0)
        .other          triton_poi_fused_div_linalg_vector_norm_0,@"STO_CUDA_ENTRY STV_DEFAULT"
triton_poi_fused_div_linalg_vector_norm_0:
.text.triton_poi_fused_div_linalg_vector_norm_0:
[----:B------:R-:W0:Y:S02]  /*0000*/  LDC R1, c[0x0][0x28] ;  /* 0x00000a00ff017b82 */ /* 0x000e240000000800 */
[----:B------:R-:W1:Y:S01]  /*0010*/  S2R R0, SR_TID.X ;  /* 0x0000000000007919 */ /* 0x000e620000002100 */
[----:B------:R-:W2:Y:S01]  /*0020*/  LDC.64 R2, c[0x0][0x210] ;  /* 0x00008400ff027b82 */ /* 0x000ea20000000a00 */
[----:B------:R-:W-:Y:S01]  /*0030*/  CS2R R6, SRZ ;  /* 0x0000000000067805 */ /* 0x000fe2000001ff00 */
[----:B------:R-:W-:Y:S01]  /*0040*/  ULDC.64 UR4, c[0x0][0x208] ;  /* 0x0000820000047ab9 */ /* 0x000fe20000000a00 */
[----:B------:R-:W3:Y:S01]  /*0050*/  S2R R5, SR_CTAID.X ;  /* 0x0000000000057919 */ /* 0x000ee20000002500 */
[----:B------:R-:W-:Y:S02]  /*0060*/  CS2R R8, SRZ ;  /* 0x0000000000087805 */ /* 0x000fe4000001ff00 */
[----:B-1----:R-:W-:Y:S02]  /*0070*/  SHF.L.U32 R0, R0, 0x1, RZ ;  /* 0x0000000100007819 */ /* 0x002fe400000006ff */
[----:B---3--:R-:W-:Y:S02]  /*0080*/  SHF.R.S32.HI R4, RZ, 0x17, R5 ;  /* 0x00000017ff047819 */ /* 0x008fe40000011405 */
[----:B------:R-:W-:-:S02]  /*0090*/  LOP3.LUT R0, R0, 0xfe, RZ, 0xc0, !PT ;  /* 0x000000fe00007812 */ /* 0x000fc400078ec0ff */
[----:B------:R-:W-:Y:S02]  /*00a0*/  SGXT R4, R4, 0x1 ;  /* 0x000000010404781a */ /* 0x000fe40000000200 */
[----:B------:R-:W-:-:S04]  /*00b0*/  LEA R5, R5, R0, 0x8 ;  /* 0x0000000005057211 */ /* 0x000fc800078e40ff */
[CC--:B------:R-:W-:Y:S02]  /*00c0*/  LEA.HI R0, R4.reuse, R5.reuse, RZ, 0x4 ;  /* 0x0000000504007211 */ /* 0x0c0fe400078f20ff */
[-C--:B------:R-:W-:Y:S02]  /*00d0*/  LEA.HI R4, R4, R5.reuse, RZ, 0x6 ;  /* 0x0000000504047211 */ /* 0x080fe400078f30ff */
[----:B------:R-:W-:Y:S02]  /*00e0*/  LOP3.LUT R0, R0, 0xfffffff0, RZ, 0xc0, !PT ;  /* 0xfffffff000007812 */ /* 0x000fe400078ec0ff */
[----:B------:R-:W-:Y:S02]  /*00f0*/  LOP3.LUT R4, R4, 0xffffffc0, RZ, 0xc0, !PT ;  /* 0xffffffc004047812 */ /* 0x000fe400078ec0ff */
[----:B------:R-:W-:Y:S02]  /*0100*/  ISETP.GE.AND P4, PT, R5, 0x100, PT ;  /* 0x000001000500780c */ /* 0x000fe40003f86270 */
[----:B------:R-:W-:-:S04]  /*0110*/  IADD3 R13, R4, R5, -R0 ;  /* 0x00000005040d7210 */ /* 0x000fc80007ffe800 */
[----:B------:R-:W-:Y:S01]  /*0120*/  IADD3 R15, R13, 0x10, RZ ;  /* 0x000000100d0f7810 */ /* 0x000fe20007ffe0ff */
[----:B--2---:R-:W-:Y:S01]  /*0130*/  IMAD.WIDE R16, R13, 0x4, R2 ;  /* 0x000000040d107825 */ /* 0x004fe200078e0202 */
[----:B------:R-:W-:-:S03]  /*0140*/  IADD3 R19, R13, 0x20, RZ ;  /* 0x000000200d137810 */ /* 0x000fc60007ffe0ff */
[--C-:B------:R-:W-:Y:S01]  /*0150*/  IMAD.WIDE R14, R15, 0x4, R2.reuse ;  /* 0x000000040f0e7825 */ /* 0x100fe200078e0202 */
[----:B------:R-:W-:Y:S02]  /*0160*/  CS2R R10, SRZ ;  /* 0x00000000000a7805 */ /* 0x000fe4000001ff00 */
[----:B------:R-:W-:Y:S01]  /*0170*/  IADD3 R21, R13, 0x30, RZ ;  /* 0x000000300d157810 */ /* 0x000fe20007ffe0ff */
[----:B------:R-:W2:Y:S01]  /*0180*/  @!P4 LDG.E.EL.64 R8, desc[UR4][R16.64] ;  /* 0x000000041008c981 */ /* 0x000ea2000c2e1b00 */
[----:B------:R-:W-:-:S03]  /*0190*/  IMAD.WIDE R18, R19, 0x4, R2 ;  /* 0x0000000413127825 */ /* 0x000fc600078e0202 */
[----:B------:R1:W3:Y:S01]  /*01a0*/  @!P4 LDG.E.EL.64 R6, desc[UR4][R14.64] ;  /* 0x000000040e06c981 */ /* 0x0002e2000c2e1b00 */
[----:B------:R-:W-:Y:S01]  /*01b0*/  CS2R R12, SRZ ;  /* 0x00000000000c7805 */ /* 0x000fe2000001ff00 */
[--C-:B------:R-:W-:Y:S02]  /*01c0*/  IMAD.WIDE R20, R21, 0x4, R2.reuse ;  /* 0x0000000415147825 */ /* 0x100fe400078e0202 */
[----:B------:R-:W4:Y:S04]  /*01d0*/  @!P4 LDG.E.EL.64 R10, desc[UR4][R18.64] ;  /* 0x00000004120ac981 */ /* 0x000f28000c2e1b00 */
[----:B------:R-:W5:Y:S01]  /*01e0*/  @!P4 LDG.E.EL.64 R12, desc[UR4][R20.64] ;  /* 0x00000004140cc981 */ /* 0x000f62000c2e1b00 */
[----:B------:R-:W-:Y:S01]  /*01f0*/  IMAD.WIDE R2, R5, 0x4, R2 ;  /* 0x0000000405027825 */ /* 0x000fe200078e0202 */
[----:B-1----:R-:W-:-:S06]  /*0200*/  CS2R R14, SRZ ;  /* 0x00000000000e7805 */ /* 0x002fcc000001ff00 */
[----:B------:R1:W5:Y:S02]  /*0210*/  @!P4 LDG.E.64 R14, desc[UR4][R2.64] ;  /* 0x00000004020ec981 */ /* 0x000364000c1e1b00 */
[----:B-1----:R-:W1:Y:S02]  /*0220*/  LDC.64 R2, c[0x0][0x218] ;  /* 0x00008600ff027b82 */ /* 0x002e640000000a00 */
[----:B-1----:R-:W-:-:S04]  /*0230*/  IMAD.WIDE R2, R5, 0x4, R2 ;  /* 0x0000000405027825 */ /* 0x002fc800078e0202 */
[----:B---3--:R-:W-:Y:S01]  /*0240*/  FMUL R0, R7, R7 ;  /* 0x0000000707007220 */ /* 0x008fe20000400000 */
[----:B------:R-:W-:-:S03]  /*0250*/  FMUL R23, R6, R6 ;  /* 0x0000000606177220 */ /* 0x000fc60000400000 */
[----:B--2---:R-:W-:Y:S01]  /*0260*/  FFMA R0, R9, R9, R0 ;  /* 0x0000000909007223 */ /* 0x004fe20000000000 */
[----:B------:R-:W-:-:S03]  /*0270*/  FFMA R23, R8, R8, R23 ;  /* 0x0000000808177223 */ /* 0x000fc60000000017 */
[----:B----4-:R-:W-:Y:S01]  /*0280*/  FFMA R0, R11, R11, R0 ;  /* 0x0000000b0b007223 */ /* 0x010fe20000000000 */
[----:B------:R-:W-:-:S03]  /*0290*/  FFMA R23, R10, R10, R23 ;  /* 0x0000000a0a177223 */ /* 0x000fc60000000017 */
[----:B-----5:R-:W-:Y:S01]  /*02a0*/  FFMA R0, R13, R13, R0 ;  /* 0x0000000d0d007223 */ /* 0x020fe20000000000 */
[----:B------:R-:W-:-:S03]  /*02b0*/  FFMA R23, R12, R12, R23 ;  /* 0x0000000c0c177223 */ /* 0x000fc60000000017 */
[----:B------:R-:W1:Y:S08]  /*02c0*/  MUFU.SQRT R6, R0 ;  /* 0x0000000000067308 */ /* 0x000e700000002000 */
[----:B------:R-:W2:Y:S01]  /*02d0*/  MUFU.SQRT R4, R23 ;  /* 0x0000001700047308 */ /* 0x000ea20000002000 */
[C---:B-1----:R-:W-:Y:S02]  /*02e0*/  FSETP.GT.AND P1, PT, R6.reuse, 8.50705917302346158658e+37, PT ;  /* 0x7e8000000600780b */ /* 0x042fe40003f24000 */
[----:B------:R-:W-:-:S02]  /*02f0*/  FSETP.GEU.AND P3, PT, R6, 1.175494350822287508e-38, PT ;  /* 0x008000000600780b */ /* 0x000fc40003f6e000 */
[C---:B--2---:R-:W-:Y:S02]  /*0300*/  FSETP.GT.AND P0, PT, R4.reuse, 8.50705917302346158658e+37, PT ;  /* 0x7e8000000400780b */ /* 0x044fe40003f04000 */
[----:B------:R-:W-:-:S07]  /*0310*/  FSETP.GEU.AND P2, PT, R4, 1.175494350822287508e-38, PT ;  /* 0x008000000400780b */ /* 0x000fce0003f4e000 */
[----:B------:R-:W-:-:S04]  /*0320*/  @P1 FMUL R6, R6, 0.25 ;  /* 0x3e80000006061820 */ /* 0x000fc80000400000 */
[----:B------:R-:W-:Y:S01]  /*0330*/  @!P3 FMUL R6, R6, 16777216 ;  /* 0x4b8000000606b820 */ /* 0x000fe20000400000 */
[----:B------:R-:W-:-:S04]  /*0340*/  @P0 FMUL R4, R4, 0.25 ;  /* 0x3e80000004040820 */ /* 0x000fc80000400000 */
[----:B------:R-:W-:Y:S01]  /*0350*/  @!P2 FMUL R4, R4, 16777216 ;  /* 0x4b8000000404a820 */ /* 0x000fe20000400000 */
[----:B------:R-:W1:Y:S01]  /*0360*/  MUFU.RCP R6, R6 ;  /* 0x0000000600067308 */ /* 0x000e620000001000 */
[----:B------:R-:W-:-:S07]  /*0370*/  @P0 FMUL R14, R14, 0.25 ;  /* 0x3e8000000e0e0820 */ /* 0x000fce0000400000 */
[----:B------:R-:W2:Y:S01]  /*0380*/  MUFU.RCP R7, R4 ;  /* 0x0000000400077308 */ /* 0x000ea20000001000 */
[----:B------:R-:W-:Y:S01]  /*0390*/  @P1 FMUL R15, R15, 0.25 ;  /* 0x3e8000000f0f1820 */ /* 0x000fe20000400000 */
[----:B------:R-:W-:-:S03]  /*03a0*/  @!P2 FMUL R14, R14, 16777216 ;  /* 0x4b8000000e0ea820 */ /* 0x000fc60000400000 */
[----:B------:R-:W-:-:S04]  /*03b0*/  @!P3 FMUL R15, R15, 16777216 ;  /* 0x4b8000000f0fb820 */ /* 0x000fc80000400000 */
[----:B-1----:R-:W-:Y:S01]  /*03c0*/  FMUL R15, R6, R15 ;  /* 0x0000000f060f7220 */ /* 0x002fe20000400000 */
[----:B--2---:R-:W-:Y:S01]  /*03d0*/  FMUL R14, R7, R14 ;  /* 0x0000000e070e7220 */ /* 0x004fe20000400000 */
[----:B------:R-:W-:Y:S06]  /*03e0*/  @P4 EXIT ;  /* 0x000000000000494d */ /* 0x000fec0003800000 */
[----:B------:R-:W-:Y:S01]  /*03f0*/  STG.E.64 desc[UR4][R2.64], R14 ;  /* 0x0000000e02007986 */ /* 0x000fe2000c101b04 */
[----:B------:R-:W-:Y:S05]  /*0400*/  EXIT ;  /* 0x000000000000794d */ /* 0x000fea0003800000 */
.L_x_0:
[----:B------:R-:W-:-:S00]  /*0410*/  BRA `(.L_x_0) ;  /* 0xfffffffc00fc7947 */ /* 0x000fc0000383ffff */
[----:B------:R-:W-:-:S00]  /*0420*/  NOP ;  /* 0x0000000000007918 */ /* 0x000fc00000000000 */
        /* <DEDUP_REMOVED lines=13> */
.L_x_1:


//--------------------- .nv.global.init           --------------------------
	.section	.nv.global.init,"aw",@progbits
.nv.global.init:
	.type		_$_str,@object
	.size		_$_str,(_$_str_$_2 - _$_str)
_$_str:
        /*0000*/ 	.byte	0x5f, 0x5f, 0x43, 0x55, 0x44, 0x41, 0x5f, 0x46, 0x54, 0x5a, 0x00
	.type		_$_str_$_2,@object
	.size		_$_str_$_2,(.L_1 - _$_str_$_2)
_$_str_$_2:
        /*000b*/ 	.byte	0x5f, 0x5f, 0x43, 0x55, 0x44, 0x41, 0x5f, 0x50, 0x52, 0x45, 0x43, 0x5f, 0x53, 0x51, 0x52, 0x54
        /*001b*/ 	.byte	0x00
.L_1:


//--------------------- .nv.constant0.triton_poi_fused_div_linalg_vector_norm_0 --------------------------
	.section	.nv.constant0.triton_poi_fused_div_linalg_vector_norm_0,"a",@progbits
	.sectionflags	@""
	.align	4
.nv.constant0.triton_poi_fused_div_linalg_vector_norm_0:
	.zero		548
